//
// Generated by NVIDIA NVVM Compiler
//
// Compiler Build ID: CL-36424714
// Cuda compilation tools, release 13.0, V13.0.88
// Based on NVVM 20.0.0
//

.version 9.0
.target sm_100
.address_size 64

	// .globl	_Z15grayscaleKernelPhS_ii

.visible .entry _Z15grayscaleKernelPhS_ii(
	.param .u64 .ptr .align 1 _Z15grayscaleKernelPhS_ii_param_0,
	.param .u64 .ptr .align 1 _Z15grayscaleKernelPhS_ii_param_1,
	.param .u32 _Z15grayscaleKernelPhS_ii_param_2,
	.param .u32 _Z15grayscaleKernelPhS_ii_param_3
)
{
	.reg .pred 	%p<4>;
	.reg .b16 	%rs<7>;
	.reg .b32 	%r<15>;
	.reg .b64 	%rd<9>;

	ld.param.u64 	%rd1, [_Z15grayscaleKernelPhS_ii_param_0];
	ld.param.u64 	%rd2, [_Z15grayscaleKernelPhS_ii_param_1];
	ld.param.u32 	%r3, [_Z15grayscaleKernelPhS_ii_param_2];
	ld.param.u32 	%r4, [_Z15grayscaleKernelPhS_ii_param_3];
	mov.u32 	%r6, %ctaid.x;
	mov.u32 	%r7, %ntid.x;
	mov.u32 	%r8, %tid.x;
	mad.lo.s32 	%r1, %r6, %r7, %r8;
	mov.u32 	%r9, %ctaid.y;
	mov.u32 	%r10, %ntid.y;
	mov.u32 	%r11, %tid.y;
	mad.lo.s32 	%r12, %r9, %r10, %r11;
	setp.ge.s32 	%p1, %r1, %r3;
	setp.ge.s32 	%p2, %r12, %r4;
	or.pred  	%p3, %p1, %p2;
	@%p3 bra 	$L__BB0_2;
	cvta.to.global.u64 	%rd3, %rd1;
	cvta.to.global.u64 	%rd4, %rd2;
	mad.lo.s32 	%r13, %r3, %r12, %r1;
	mul.lo.s32 	%r14, %r13, 3;
	cvt.s64.s32 	%rd5, %r14;
	add.s64 	%rd6, %rd3, %rd5;
	ld.global.u8 	%rs1, [%rd6];
	ld.global.u8 	%rs2, [%rd6+1];
	ld.global.u8 	%rs3, [%rd6+2];
	add.s16 	%rs4, %rs2, %rs1;
	add.s16 	%rs5, %rs4, %rs3;
	mul.hi.u16 	%rs6, %rs5, 21846;
	cvt.s64.s32 	%rd7, %r13;
	add.s64 	%rd8, %rd4, %rd7;
	st.global.u8 	[%rd8], %rs6;
$L__BB0_2:
	ret;

}


// ===== COMPILED SASS (sm_100) =====

	.target	sm_100

	.elftype	@"ET_EXEC"


//--------------------- .note.nv.tkinfo           --------------------------
	.section	.note.nv.tkinfo,"",@"SHT_NOTE"
	.sectionflags	@"SHF_NOTE_NV_TKINFO"
	.tkinfo
        /*0018*/ 	.word	0x00000002
        /*0030*/ 	.string	""
        /*0030*/ 	.string	"ptxas"
        /*0030*/ 	.string	"Cuda compilation tools, release 13.0, V13.0.88"
        /*0030*/ 	.string	"Build cuda_13.0.r13.0/compiler.36424714_0"
        /*0030*/ 	.string	"-arch sm_100 -m 64 "



//--------------------- .note.nv.cuinfo           --------------------------
	.section	.note.nv.cuinfo,"",@"SHT_NOTE"
	.sectionflags	@"SHF_NOTE_NV_CUINFO"
        /*0018*/ 	.short	0x0002
        /*001a*/ 	.short	0x0064
        /*001c*/ 	.short	0x0082
	.zero		2


//--------------------- .nv.info                  --------------------------
	.section	.nv.info,"",@"SHT_CUDA_INFO"
	.align	4


	//----- nvinfo : EIATTR_REGCOUNT
	.align		4
        /*0000*/ 	.byte	0x04, 0x2f
        /*0002*/ 	.short	(.L_1 - .L_0)
	.align		4
.L_0:
        /*0004*/ 	.word	index@(_Z15grayscaleKernelPhS_ii)
        /*0008*/ 	.word	0x0000000a


	//----- nvinfo : EIATTR_FRAME_SIZE
	.align		4
.L_1:
        /*000c*/ 	.byte	0x04, 0x11
        /*000e*/ 	.short	(.L_3 - .L_2)
	.align		4
.L_2:
        /*0010*/ 	.word	index@(_Z15grayscaleKernelPhS_ii)
        /*0014*/ 	.word	0x00000000


	//----- nvinfo : EIATTR_MIN_STACK_SIZE
	.align		4
.L_3:
        /*0018*/ 	.byte	0x04, 0x12
        /*001a*/ 	.short	(.L_5 - .L_4)
	.align		4
.L_4:
        /*001c*/ 	.word	index@(_Z15grayscaleKernelPhS_ii)
        /*0020*/ 	.word	0x00000000
.L_5:


//--------------------- .nv.compat                --------------------------
	.section	.nv.compat,"",@"SHT_CUDA_COMPAT_INFO"
	.align	4
        /*0000*/ 	.byte	0x02, 0x09, 0x00, 0x00, 0x02, 0x02, 0x01, 0x00, 0x02, 0x05, 0x05, 0x00, 0x03, 0x07, 0x01, 0x01
        /*0010*/ 	.byte	0x02, 0x03, 0x00, 0x00, 0x02, 0x06, 0x01, 0x00, 0x04, 0x0b, 0x08, 0x00, 0x09, 0x00, 0x00, 0x00
        /*0020*/ 	.byte	0x00, 0x00, 0x00, 0x00


//--------------------- .nv.info._Z15grayscaleKernelPhS_ii --------------------------
	.section	.nv.info._Z15grayscaleKernelPhS_ii,"",@"SHT_CUDA_INFO"
	.sectionflags	@""
	.align	4


	//----- nvinfo : EIATTR_CUDA_API_VERSION
	.align		4
        /*0000*/ 	.byte	0x04, 0x37
        /*0002*/ 	.short	(.L_7 - .L_6)
.L_6:
        /*0004*/ 	.word	0x00000082


	//----- nvinfo : EIATTR_KPARAM_INFO
	.align		4
.L_7:
        /*0008*/ 	.byte	0x04, 0x17
        /*000a*/ 	.short	(.L_9 - .L_8)
.L_8:
        /*000c*/ 	.word	0x00000000
        /*0010*/ 	.short	0x0003
        /*0012*/ 	.short	0x0014
        /*0014*/ 	.byte	0x00, 0xf0, 0x11, 0x00


	//----- nvinfo : EIATTR_KPARAM_INFO
	.align		4
.L_9:
        /*0018*/ 	.byte	0x04, 0x17
        /*001a*/ 	.short	(.L_11 - .L_10)
.L_10:
        /*001c*/ 	.word	0x00000000
        /*0020*/ 	.short	0x0002
        /*0022*/ 	.short	0x0010
        /*0024*/ 	.byte	0x00, 0xf0, 0x11, 0x00


	//----- nvinfo : EIATTR_KPARAM_INFO
	.align		4
.L_11:
        /*0028*/ 	.byte	0x04, 0x17
        /*002a*/ 	.short	(.L_13 - .L_12)
.L_12:
        /*002c*/ 	.word	0x00000000
        /*0030*/ 	.short	0x0001
        /*0032*/ 	.short	0x0008
        /*0034*/ 	.byte	0x00, 0xf5, 0x21, 0x00


	//----- nvinfo : EIATTR_KPARAM_INFO
	.align		4
.L_13:
        /*0038*/ 	.byte	0x04, 0x17
        /*003a*/ 	.short	(.L_15 - .L_14)
.L_14:
        /*003c*/ 	.word	0x00000000
        /*0040*/ 	.short	0x0000
        /*0042*/ 	.short	0x0000
        /*0044*/ 	.byte	0x00, 0xf5, 0x21, 0x00


	//----- nvinfo : EIATTR_SPARSE_MMA_MASK
	.align		4
.L_15:
        /*0048*/ 	.byte	0x03, 0x50
        /*004a*/ 	.short	0x0000


	//----- nvinfo : EIATTR_MAXREG_COUNT
	.align		4
        /*004c*/ 	.byte	0x03, 0x1b
        /*004e*/ 	.short	0x00ff


	//----- nvinfo : EIATTR_MERCURY_ISA_VERSION
	.align		4
        /*0050*/ 	.byte	0x03, 0x5f
        /*0052*/ 	.short	0x0101


	//----- nvinfo : EIATTR_VRC_CTA_INIT_COUNT
	.align		4
        /*0054*/ 	.byte	0x02, 0x4a
	.zero		1
	.zero		1


	//----- nvinfo : EIATTR_EXIT_INSTR_OFFSETS
	.align		4
        /*0058*/ 	.byte	0x04, 0x1c
        /*005a*/ 	.short	(.L_17 - .L_16)


	//   ....[0]....
.L_16:
        /*005c*/ 	.word	0x000000c0


	//   ....[1]....
        /*0060*/ 	.word	0x000001c0


	//----- nvinfo : EIATTR_CBANK_PARAM_SIZE
	.align		4
.L_17:
        /*0064*/ 	.byte	0x03, 0x19
        /*0066*/ 	.short	0x0018


	//----- nvinfo : EIATTR_PARAM_CBANK
	.align		4
        /*0068*/ 	.byte	0x04, 0x0a
        /*006a*/ 	.short	(.L_19 - .L_18)
	.align		4
.L_18:
        /*006c*/ 	.word	index@(.nv.constant0._Z15grayscaleKernelPhS_ii)
        /*0070*/ 	.short	0x0380
        /*0072*/ 	.short	0x0018


	//----- nvinfo : EIATTR_SW_WAR
	.align		4
.L_19:
        /*0074*/ 	.byte	0x04, 0x36
        /*0076*/ 	.short	(.L_21 - .L_20)
.L_20:
        /*0078*/ 	.word	0x00000008
.L_21:


//--------------------- .nv.callgraph             --------------------------
	.section	.nv.callgraph,"",@"SHT_CUDA_CALLGRAPH"
	.align	4
	.sectionentsize	8
	.align		4
        /*0000*/ 	.word	0x00000000
	.align		4
        /*0004*/ 	.word	0xffffffff
	.align		4
        /*0008*/ 	.word	0x00000000
	.align		4
        /*000c*/ 	.word	0xfffffffe
	.align		4
        /*0010*/ 	.word	0x00000000
	.align		4
        /*0014*/ 	.word	0xfffffffd
	.align		4
        /*0018*/ 	.word	0x00000000
	.align		4
        /*001c*/ 	.word	0xfffffffc


//--------------------- .text._Z15grayscaleKernelPhS_ii --------------------------
	.section	.text._Z15grayscaleKernelPhS_ii,"ax",@progbits
	.align	128
        .global         _Z15grayscaleKernelPhS_ii
        .type           _Z15grayscaleKernelPhS_ii,@function
        .size           _Z15grayscaleKernelPhS_ii,(.L_x_1 - _Z15grayscaleKernelPhS_ii)
        .other          _Z15grayscaleKernelPhS_ii,@"STO_CUDA_ENTRY STV_DEFAULT"
_Z15grayscaleKernelPhS_ii:
.text._Z15grayscaleKernelPhS_ii:
[----:B------:R-:W-:Y:S01]  /*0000*/  LDC R1, c[0x0][0x37c] ;  /* 0x0000df00ff017b82 */ /* 0x000fe20000000800 */
[----:B------:R-:W0:Y:S07]  /*0010*/  S2R R2, SR_TID.Y ;  /* 0x0000000000027919 */ /* 0x000e2e0000002200 */
[----:B------:R-:W1:Y:S01]  /*0020*/  LDC R0, c[0x0][0x360] ;  /* 0x0000d800ff007b82 */ /* 0x000e620000000800 */
[----:B------:R-:W2:Y:S01]  /*0030*/  LDCU.64 UR6, c[0x0][0x390] ;  /* 0x00007200ff0677ac */ /* 0x000ea20008000a00 */
[----:B------:R-:W1:Y:S06]  /*0040*/  S2R R5, SR_TID.X ;  /* 0x0000000000057919 */ /* 0x000e6c0000002100 */
[----:B------:R-:W0:Y:S08]  /*0050*/  S2UR UR5, SR_CTAID.Y ;  /* 0x00000000000579c3 */ /* 0x000e300000002600 */
[----:B------:R-:W0:Y:S08]  /*0060*/  LDC R3, c[0x0][0x364] ;  /* 0x0000d900ff037b82 */ /* 0x000e300000000800 */
[----:B------:R-:W1:Y:S01]  /*0070*/  S2UR UR4, SR_CTAID.X ;  /* 0x00000000000479c3 */ /* 0x000e620000002500 */
[----:B0-----:R-:W-:-:S05]  /*0080*/  IMAD R3, R3, UR5, R2 ;  /* 0x0000000503037c24 */ /* 0x001fca000f8e0202 */
[----:B--2---:R-:W-:Y:S01]  /*0090*/  ISETP.GE.AND P0, PT, R3, UR7, PT ;  /* 0x0000000703007c0c */ /* 0x004fe2000bf06270 */
[----:B-1----:R-:W-:-:S05]  /*00a0*/  IMAD R0, R0, UR4, R5 ;  /* 0x0000000400007c24 */ /* 0x002fca000f8e0205 */
[----:B------:R-:W-:-:S13]  /*00b0*/  ISETP.GE.OR P0, PT, R0, UR6, P0 ;  /* 0x0000000600007c0c */ /* 0x000fda0008706670 */
[----:B------:R-:W-:Y:S05]  /*00c0*/  @P0 EXIT ;  /* 0x000000000000094d */ /* 0x000fea0003800000 */
[----:B------:R-:W0:Y:S01]  /*00d0*/  LDCU.128 UR8, c[0x0][0x380] ;  /* 0x00007000ff0877ac */ /* 0x000e220008000c00 */
[----:B------:R-:W-:Y:S01]  /*00e0*/  IMAD R0, R3, UR6, R0 ;  /* 0x0000000603007c24 */ /* 0x000fe2000f8e0200 */
[----:B------:R-:W1:Y:S03]  /*00f0*/  LDCU.64 UR4, c[0x0][0x358] ;  /* 0x00006b00ff0477ac */ /* 0x000e660008000a00 */
[----:B------:R-:W-:-:S05]  /*0100*/  IMAD R3, R0, 0x3, RZ ;  /* 0x0000000300037824 */ /* 0x000fca00078e02ff */
[----:B0-----:R-:W-:-:S04]  /*0110*/  IADD3 R2, P0, PT, R3, UR8, RZ ;  /* 0x0000000803027c10 */ /* 0x001fc8000ff1e0ff */
[----:B------:R-:W-:-:S05]  /*0120*/  LEA.HI.X.SX32 R3, R3, UR9, 0x1, P0 ;  /* 0x0000000903037c11 */ /* 0x000fca00080f0eff */
[----:B-1----:R-:W2:Y:S04]  /*0130*/  LDG.E.U8 R4, desc[UR4][R2.64] ;  /* 0x0000000402047981 */ /* 0x002ea8000c1e1100 */
[----:B------:R-:W2:Y:S04]  /*0140*/  LDG.E.U8 R5, desc[UR4][R2.64+0x1] ;  /* 0x0000010402057981 */ /* 0x000ea8000c1e1100 */
[----:B------:R-:W2:Y:S02]  /*0150*/  LDG.E.U8 R6, desc[UR4][R2.64+0x2] ;  /* 0x0000020402067981 */ /* 0x000ea4000c1e1100 */
[----:B--2---:R-:W-:-:S02]  /*0160*/  IADD3 R5, PT, PT, R6, R5, R4 ;  /* 0x0000000506057210 */ /* 0x004fc40007ffe004 */
[----:B------:R-:W-:-:S03]  /*0170*/  IADD3 R4, P0, PT, R0, UR10, RZ ;  /* 0x0000000a00047c10 */ /* 0x000fc6000ff1e0ff */
[----:B------:R-:W-:Y:S01]  /*0180*/  IMAD R7, R5, 0x5556, RZ ;  /* 0x0000555605077824 */ /* 0x000fe200078e02ff */
[----:B------:R-:W-:-:S04]  /*0190*/  LEA.HI.X.SX32 R5, R0, UR11, 0x1, P0 ;  /* 0x0000000b00057c11 */ /* 0x000fc800080f0eff */
[----:B------:R-:W-:-:S05]  /*01a0*/  SHF.R.U32.HI R7, RZ, 0x10, R7 ;  /* 0x00000010ff077819 */ /* 0x000fca0000011607 */
[----:B------:R-:W-:Y:S01]  /*01b0*/  STG.E.U8 desc[UR4][R4.64], R7 ;  /* 0x0000000704007986 */ /* 0x000fe2000c101104 */
[----:B------:R-:W-:Y:S05]  /*01c0*/  EXIT ;  /* 0x000000000000794d */ /* 0x000fea0003800000 */
.L_x_0:
[----:B------:R-:W-:-:S00]  /*01d0*/  BRA `(.L_x_0) ;  /* 0xfffffffc00fc7947 */ /* 0x000fc0000383ffff */
[----:B------:R-:W-:-:S00]  /*01e0*/  NOP ;  /* 0x0000000000007918 */ /* 0x000fc00000000000 */
        /* <DEDUP_REMOVED lines=9> */
.L_x_1:


//--------------------- .nv.shared.reserved.0     --------------------------
	.section	.nv.shared.reserved.0,"aw",@nobits
	.weak		__nv_reservedSMEM_offset_0_alias
	.size		__nv_reservedSMEM_offset_0_alias, 0, 64
	.other		__nv_reservedSMEM_offset_0_alias,@"STO_CUDA_RESERVED_SHARED STV_DEFAULT"
__nv_reservedSMEM_offset_0_alias:
	.zero		0
	.zero		64


//--------------------- .nv.constant0._Z15grayscaleKernelPhS_ii --------------------------
	.section	.nv.constant0._Z15grayscaleKernelPhS_ii,"a",@progbits
	.sectionflags	@""
	.align	4
.nv.constant0._Z15grayscaleKernelPhS_ii:
	.zero		920


//--------------------- SYMBOLS --------------------------

	.type		.nv.reservedSmem.offset0,@object
	.size		.nv.reservedSmem.offset0,0x4
